	.headerflags	@"EF_CUDA_TEXMODE_UNIFIED EF_CUDA_64BIT_ADDRESS EF_CUDA_ACCELERATORS EF_CUDA_SM90 EF_CUDA_VIRTUAL_SM(EF_CUDA_SM90)"
	.elftype	@"ET_EXEC"


//--------------------- .nv.info                  --------------------------
	.section	.nv.info,"",@"SHT_CUDA_INFO"
	.align	4


	//----- nvinfo : EIATTR_REGCOUNT
	.align		4
        /*0000*/ 	.byte	0x04, 0x2f
        /*0002*/ 	.short	(.L_1 - .L_0)
	.align		4
.L_0:
        /*0004*/ 	.word	index@(triton_poi_fused_convolution_relu_6)
        /*0008*/ 	.word	0x0000001a


	//----- nvinfo : EIATTR_MIN_STACK_SIZE
	.align		4
.L_1:
        /*000c*/ 	.byte	0x04, 0x12
        /*000e*/ 	.short	(.L_3 - .L_2)
	.align		4
.L_2:
        /*0010*/ 	.word	index@(triton_poi_fused_convolution_relu_6)
        /*0014*/ 	.word	0x00000000


	//----- nvinfo : EIATTR_FRAME_SIZE
	.align		4
.L_3:
        /*0018*/ 	.byte	0x04, 0x11
        /*001a*/ 	.short	(.L_5 - .L_4)
	.align		4
.L_4:
        /*001c*/ 	.word	index@(triton_poi_fused_convolution_relu_6)
        /*0020*/ 	.word	0x00000000


	//----- nvinfo : EIATTR_MIN_STACK_SIZE
	.align		4
.L_5:
        /*0024*/ 	.byte	0x04, 0x12
        /*0026*/ 	.short	(.L_7 - .L_6)
	.align		4
.L_6:
        /*0028*/ 	.word	index@(triton_poi_fused_convolution_relu_6)
        /*002c*/ 	.word	0x00000000
.L_7:


//--------------------- .nv.info.triton_poi_fused_convolution_relu_6 --------------------------
	.section	.nv.info.triton_poi_fused_convolution_relu_6,"",@"SHT_CUDA_INFO"
	.sectionflags	@""
	.align	4


	//----- nvinfo : EIATTR_CUDA_API_VERSION
	.align		4
        /*0000*/ 	.byte	0x04, 0x37
        /*0002*/ 	.short	(.L_9 - .L_8)
.L_8:
        /*0004*/ 	.word	0x0000007c


	//----- nvinfo : EIATTR_KPARAM_INFO
	.align		4
.L_9:
        /*0008*/ 	.byte	0x04, 0x17
        /*000a*/ 	.short	(.L_11 - .L_10)
.L_10:
        /*000c*/ 	.word	0x00000000
        /*0010*/ 	.short	0x0004
        /*0012*/ 	.short	0x001c
        /*0014*/ 	.byte	0x00, 0xf0, 0x11, 0x00


	//----- nvinfo : EIATTR_KPARAM_INFO
	.align		4
.L_11:
        /*0018*/ 	.byte	0x04, 0x17
        /*001a*/ 	.short	(.L_13 - .L_12)
.L_12:
        /*001c*/ 	.word	0x00000000
        /*0020*/ 	.short	0x0003
        /*0022*/ 	.short	0x0018
        /*0024*/ 	.byte	0x00, 0xf0, 0x11, 0x00


	//----- nvinfo : EIATTR_KPARAM_INFO
	.align		4
.L_13:
        /*0028*/ 	.byte	0x04, 0x17
        /*002a*/ 	.short	(.L_15 - .L_14)
.L_14:
        /*002c*/ 	.word	0x00000000
        /*0030*/ 	.short	0x0002
        /*0032*/ 	.short	0x0010
        /*0034*/ 	.byte	0x00, 0xf4, 0x21, 0x00


	//----- nvinfo : EIATTR_KPARAM_INFO
	.align		4
.L_15:
        /*0038*/ 	.byte	0x04, 0x17
        /*003a*/ 	.short	(.L_17 - .L_16)
.L_16:
        /*003c*/ 	.word	0x00000000
        /*0040*/ 	.short	0x0001
        /*0042*/ 	.short	0x0008
        /*0044*/ 	.byte	0x00, 0xf4, 0x21, 0x00


	//----- nvinfo : EIATTR_KPARAM_INFO
	.align		4
.L_17:
        /*0048*/ 	.byte	0x04, 0x17
        /*004a*/ 	.short	(.L_19 - .L_18)
.L_18:
        /*004c*/ 	.word	0x00000000
        /*0050*/ 	.short	0x0000
        /*0052*/ 	.short	0x0000
        /*0054*/ 	.byte	0x00, 0xf4, 0x21, 0x00


	//----- nvinfo : EIATTR_SPARSE_MMA_MASK
	.align		4
.L_19:
        /*0058*/ 	.byte	0x03, 0x50
        /*005a*/ 	.short	0x0000


	//----- nvinfo : EIATTR_MAXREG_COUNT
	.align		4
        /*005c*/ 	.byte	0x03, 0x1b
        /*005e*/ 	.short	0x00ff


	//----- nvinfo : EIATTR_EXIT_INSTR_OFFSETS
	.align		4
        /*0060*/ 	.byte	0x04, 0x1c
        /*0062*/ 	.short	(.L_21 - .L_20)


	//   ....[0]....
.L_20:
        /*0064*/ 	.word	0x000007d0


	//   ....[1]....
        /*0068*/ 	.word	0x000007f0


	//----- nvinfo : EIATTR_REQNTID
	.align		4
.L_21:
        /*006c*/ 	.byte	0x04, 0x10
        /*006e*/ 	.short	(.L_23 - .L_22)
.L_22:
        /*0070*/ 	.word	0x00000080
        /*0074*/ 	.word	0x00000001
        /*0078*/ 	.word	0x00000001


	//----- nvinfo : EIATTR_CBANK_PARAM_SIZE
	.align		4
.L_23:
        /*007c*/ 	.byte	0x03, 0x19
        /*007e*/ 	.short	0x0020


	//----- nvinfo : EIATTR_PARAM_CBANK
	.align		4
        /*0080*/ 	.byte	0x04, 0x0a
        /*0082*/ 	.short	(.L_25 - .L_24)
	.align		4
.L_24:
        /*0084*/ 	.word	index@(.nv.constant0.triton_poi_fused_convolution_relu_6)
        /*0088*/ 	.short	0x0210
        /*008a*/ 	.short	0x0020


	//----- nvinfo : EIATTR_SW_WAR
	.align		4
.L_25:
        /*008c*/ 	.byte	0x04, 0x36
        /*008e*/ 	.short	(.L_27 - .L_26)
.L_26:
        /*0090*/ 	.word	0x00000008
.L_27:


//--------------------- .nv.callgraph             --------------------------
	.section	.nv.callgraph,"",@"SHT_CUDA_CALLGRAPH"
	.align	4
	.sectionentsize	8
	.align		4
        /*0000*/ 	.word	0x00000000
	.align		4
        /*0004*/ 	.word	0xffffffff
	.align		4
        /*0008*/ 	.word	0x00000000
	.align		4
        /*000c*/ 	.word	0xfffffffe
	.align		4
        /*0010*/ 	.word	0x00000000
	.align		4
        /*0014*/ 	.word	0xfffffffd
	.align		4
        /*0018*/ 	.word	0x00000000
	.align		4
        /*001c*/ 	.word	0xfffffffc


//--------------------- .text.triton_poi_fused_convolution_relu_6 --------------------------
	.section	.text.triton_poi_fused_convolution_relu_6,"ax",@progbits
	.sectionflags	@"SHF_BARRIERS=1"
	.align	128
        .global         triton_poi_fused_convolution_relu_6
        .type           triton_poi_fused_convolution_relu_6,@function
        .size           triton_poi_fused_convolution_relu_6,(.L_x_1 - triton_poi_fused_convolution_relu_6)
        .other          triton_poi_fused_convolution_relu_6,@"STO_CUDA_ENTRY STV_DEFAULT"
triton_poi_fused_convolution_relu_6:
.text.triton_poi_fused_convolution_relu_6:
[----:B------:R-:W0:Y:S02]  /*0000*/  LDC R1, c[0x0][0x28] ;  /* 0x00000a00ff017b82 */ /* 0x000e240000000800 */
[----:B------:R-:W1:Y:S01]  /*0010*/  S2R R2, SR_TID.X ;  /* 0x0000000000027919 */ /* 0x000e620000002100 */
[----:B------:R-:W2:Y:S01]  /*0020*/  LDC.64 R6, c[0x0][0x210] ;  /* 0x00008400ff067b82 */ /* 0x000ea20000000a00 */
[----:B------:R-:W-:Y:S01]  /*0030*/  ULDC.64 UR6, c[0x0][0x208] ;  /* 0x0000820000067ab9 */ /* 0x000fe20000000a00 */
[----:B------:R-:W3:Y:S01]  /*0040*/  S2R R0, SR_CTAID.Y ;  /* 0x0000000000007919 */ /* 0x000ee20000002600 */
[----:B------:R-:W4:Y:S01]  /*0050*/  S2R R5, SR_CTAID.X ;  /* 0x0000000000057919 */ /* 0x000f220000002500 */
[----:B-1----:R-:W-:Y:S01]  /*0060*/  IMAD.SHL.U32 R3, R2, 0x4, RZ ;  /* 0x0000000402037824 */ /* 0x002fe200078e00ff */
[----:B------:R-:W-:-:S04]  /*0070*/  SHF.R.U32.HI R12, RZ, 0x6, R2 ;  /* 0x00000006ff0c7819 */ /* 0x000fc80000011602 */
[----:B------:R-:W-:Y:S02]  /*0080*/  LOP3.LUT R3, R3, 0xfc, RZ, 0xc0, !PT ;  /* 0x000000fc03037812 */ /* 0x000fe400078ec0ff */
[----:B------:R-:W-:Y:S02]  /*0090*/  SGXT.U32 R12, R12, 0x1 ;  /* 0x000000010c0c781a */ /* 0x000fe40000000000 */
[----:B---3--:R-:W-:-:S04]  /*00a0*/  PRMT R4, R3, 0x6540, R0 ;  /* 0x0000654003047816 */ /* 0x008fc80000000000 */
[----:B------:R-:W-:-:S04]  /*00b0*/  SHF.R.S32.HI R3, RZ, 0x1f, R4 ;  /* 0x0000001fff037819 */ /* 0x000fc80000011404 */
[----:B------:R-:W-:Y:S01]  /*00c0*/  LEA.HI R8, R3, R4, RZ, 0x6 ;  /* 0x0000000403087211 */ /* 0x000fe200078f30ff */
[----:B----4-:R-:W-:-:S03]  /*00d0*/  IMAD.SHL.U32 R3, R5, 0x2, RZ ;  /* 0x0000000205037824 */ /* 0x010fc600078e00ff */
[----:B------:R-:W-:Y:S02]  /*00e0*/  LOP3.LUT R9, R8, 0xffffffc0, RZ, 0xc0, !PT ;  /* 0xffffffc008097812 */ /* 0x000fe400078ec0ff */
[----:B------:R-:W-:Y:S02]  /*00f0*/  LOP3.LUT R5, R3, R12, RZ, 0xfc, !PT ;  /* 0x0000000c03057212 */ /* 0x000fe400078efcff */
[----:B------:R-:W-:Y:S01]  /*0100*/  SHF.R.S32.HI R8, RZ, 0x6, R8 ;  /* 0x00000006ff087819 */ /* 0x000fe20000011408 */
[----:B------:R-:W-:Y:S01]  /*0110*/  IMAD.IADD R10, R4, 0x1, -R9 ;  /* 0x00000001040a7824 */ /* 0x000fe200078e0a09 */
[----:B------:R-:W-:-:S03]  /*0120*/  ISETP.GE.AND P0, PT, R5, 0xe1, PT ;  /* 0x000000e10500780c */ /* 0x000fc60003f06270 */
[----:B------:R-:W-:Y:S01]  /*0130*/  IMAD R5, R5, 0x40, R10 ;  /* 0x0000004005057824 */ /* 0x000fe200078e020a */
[----:B------:R-:W-:-:S03]  /*0140*/  ISETP.LT.AND P0, PT, R4, 0x100, !P0 ;  /* 0x000001000400780c */ /* 0x000fc60004701270 */
[----:B------:R-:W-:Y:S01]  /*0150*/  IMAD R5, R8, 0x3840, R5 ;  /* 0x0000384008057824 */ /* 0x000fe200078e0205 */
[----:B------:R-:W1:Y:S03]  /*0160*/  S2UR UR5, SR_CgaCtaId ;  /* 0x00000000000579c3 */ /* 0x000e660000008800 */
[----:B--2---:R-:W-:Y:S01]  /*0170*/  IMAD.WIDE R14, R5, 0x4, R6 ;  /* 0x00000004050e7825 */ /* 0x004fe200078e0206 */
[----:B------:R-:W-:Y:S02]  /*0180*/  CS2R R4, SRZ ;  /* 0x0000000000047805 */ /* 0x000fe4000001ff00 */
[----:B------:R-:W-:Y:S01]  /*0190*/  CS2R R6, SRZ ;  /* 0x0000000000067805 */ /* 0x000fe2000001ff00 */
[C---:B------:R-:W-:Y:S01]  /*01a0*/  IMAD.SHL.U32 R17, R2.reuse, 0x8, RZ ;  /* 0x0000000802117824 */ /* 0x040fe200078e00ff */
[----:B------:R-:W-:Y:S01]  /*01b0*/  UMOV UR4, 0x400 ;  /* 0x0000040000047882 */ /* 0x000fe20000000000 */
[----:B------:R-:W-:Y:S01]  /*01c0*/  IMAD.SHL.U32 R10, R2, 0x2, RZ ;  /* 0x00000002020a7824 */ /* 0x000fe200078e00ff */
[----:B------:R-:W2:Y:S02]  /*01d0*/  LDC.64 R8, c[0x0][0x218] ;  /* 0x00008600ff087b82 */ /* 0x000ea40000000a00 */
[----:B------:R3:W4:Y:S01]  /*01e0*/  @P0 LDG.E.EL.128 R4, desc[UR6][R14.64] ;  /* 0x000000060e040981 */ /* 0x000722000c2e1d00 */
[----:B------:R-:W-:-:S02]  /*01f0*/  LOP3.LUT R17, R17, 0x1f8, RZ, 0xc0, !PT ;  /* 0x000001f811117812 */ /* 0x000fc400078ec0ff */
[--C-:B------:R-:W-:Y:S02]  /*0200*/  SHF.R.S32.HI R16, RZ, 0x17, R0.reuse ;  /* 0x00000017ff107819 */ /* 0x100fe40000011400 */
[----:B------:R-:W-:Y:S02]  /*0210*/  LOP3.LUT R12, R17, R12, RZ, 0xfc, !PT ;  /* 0x0000000c110c7212 */ /* 0x000fe400078efcff */
[----:B------:R-:W-:Y:S02]  /*0220*/  LOP3.LUT R11, R10, 0xfe, RZ, 0xc0, !PT ;  /* 0x000000fe0a0b7812 */ /* 0x000fe400078ec0ff */
[----:B------:R-:W-:Y:S02]  /*0230*/  SGXT R16, R16, 0x1 ;  /* 0x000000011010781a */ /* 0x000fe40000000200 */
[----:B------:R-:W-:Y:S01]  /*0240*/  PRMT R13, R11, 0x6540, R0 ;  /* 0x000065400b0d7816 */ /* 0x000fe20000000000 */
[----:B-1----:R-:W-:-:S03]  /*0250*/  UPRMT UR4, UR5, 0x654, UR4 ;  /* 0x0000065405047896 */ /* 0x002fc60008000004 */
[----:B------:R-:W-:Y:S02]  /*0260*/  LEA.HI R16, R16, R13, RZ, 0x6 ;  /* 0x0000000d10107211 */ /* 0x000fe400078f30ff */
[----:B------:R-:W-:Y:S02]  /*0270*/  ISETP.GE.AND P0, PT, R13, 0x100, PT ;  /* 0x000001000d00780c */ /* 0x000fe40003f06270 */
[----:B------:R-:W-:Y:S02]  /*0280*/  LEA R17, R17, UR4, 0x1 ;  /* 0x0000000411117c11 */ /* 0x000fe4000f8e08ff */
[----:B------:R-:W-:-:S03]  /*0290*/  LOP3.LUT R16, R16, 0xffffffc0, RZ, 0xc0, !PT ;  /* 0xffffffc010107812 */ /* 0x000fc600078ec0ff */
[----:B------:R-:W-:Y:S02]  /*02a0*/  IMAD R17, R12, 0x4, R17 ;  /* 0x000000040c117824 */ /* 0x000fe400078e0211 */
[----:B---3--:R-:W-:-:S04]  /*02b0*/  IMAD.IADD R15, R13, 0x1, -R16 ;  /* 0x000000010d0f7824 */ /* 0x008fc800078e0a10 */
[----:B--2---:R-:W-:Y:S01]  /*02c0*/  IMAD.WIDE R14, R15, 0x4, R8 ;  /* 0x000000040f0e7825 */ /* 0x004fe200078e0208 */
[----:B------:R-:W-:Y:S01]  /*02d0*/  CS2R R8, SRZ ;  /* 0x0000000000087805 */ /* 0x000fe2000001ff00 */
[----:B----4-:R1:W-:Y:S04]  /*02e0*/  STS [R17], R4 ;  /* 0x0000000411007388 */ /* 0x0103e80000000800 */
[----:B------:R2:W-:Y:S04]  /*02f0*/  STS [R17+0xc], R5 ;  /* 0x00000c0511007388 */ /* 0x0005e80000000800 */
[----:B------:R-:W-:Y:S04]  /*0300*/  STS [R17+0x18], R6 ;  /* 0x0000180611007388 */ /* 0x000fe80000000800 */
[----:B------:R3:W-:Y:S01]  /*0310*/  STS [R17+0x24], R7 ;  /* 0x0000240711007388 */ /* 0x0007e20000000800 */
[----:B------:R-:W-:Y:S06]  /*0320*/  BAR.SYNC.DEFER_BLOCKING 0x0 ;  /* 0x0000000000007b1d */ /* 0x000fec0000010000 */
[----:B------:R4:W5:Y:S01]  /*0330*/  @!P0 LDG.E.EL.64 R8, desc[UR6][R14.64] ;  /* 0x000000060e088981 */ /* 0x000962000c2e1b00 */
[----:B-1----:R-:W-:-:S02]  /*0340*/  LOP3.LUT R4, R10, 0xfc, RZ, 0xc0, !PT ;  /* 0x000000fc0a047812 */ /* 0x002fc400078ec0ff */
[C---:B------:R-:W-:Y:S02]  /*0350*/  LOP3.LUT R16, R10.reuse, 0x100, RZ, 0xfc, !PT ;  /* 0x000001000a107812 */ /* 0x040fe400078efcff */
[----:B------:R-:W-:Y:S01]  /*0360*/  LOP3.LUT R18, R10, 0x200, RZ, 0xfc, !PT ;  /* 0x000002000a127812 */ /* 0x000fe200078efcff */
[----:B--2---:R-:W-:Y:S01]  /*0370*/  VIADD R5, R4, UR4 ;  /* 0x0000000404057c36 */ /* 0x004fe20008000000 */
[----:B------:R-:W-:Y:S02]  /*0380*/  LOP3.LUT R10, R10, 0x300, RZ, 0xfc, !PT ;  /* 0x000003000a0a7812 */ /* 0x000fe400078efcff */
[----:B------:R-:W-:Y:S02]  /*0390*/  LOP3.LUT R16, R16, 0x1fc, RZ, 0xc0, !PT ;  /* 0x000001fc10107812 */ /* 0x000fe400078ec0ff */
[----:B------:R-:W-:Y:S02]  /*03a0*/  LOP3.LUT R10, R10, 0x3fc, RZ, 0xc0, !PT ;  /* 0x000003fc0a0a7812 */ /* 0x000fe400078ec0ff */
[----:B------:R-:W-:Y:S01]  /*03b0*/  LOP3.LUT R18, R18, 0x2fc, RZ, 0xc0, !PT ;  /* 0x000002fc12127812 */ /* 0x000fe200078ec0ff */
[----:B----4-:R-:W-:Y:S01]  /*03c0*/  VIADD R15, R16, UR4 ;  /* 0x00000004100f7c36 */ /* 0x010fe20008000000 */
[----:B------:R-:W-:Y:S01]  /*03d0*/  LOP3.LUT R12, R2, 0x7f, RZ, 0xc0, !PT ;  /* 0x0000007f020c7812 */ /* 0x000fe200078ec0ff */
[----:B------:R-:W-:Y:S01]  /*03e0*/  VIADD R19, R10, UR4 ;  /* 0x000000040a137c36 */ /* 0x000fe20008000000 */
[----:B------:R-:W-:Y:S01]  /*03f0*/  SHF.R.U32.HI R13, RZ, 0x1, R2 ;  /* 0x00000001ff0d7819 */ /* 0x000fe20000011602 */
[----:B---3--:R-:W-:-:S02]  /*0400*/  VIADD R17, R18, UR4 ;  /* 0x0000000412117c36 */ /* 0x008fc40008000000 */
[C---:B------:R-:W-:Y:S01]  /*0410*/  IMAD R7, R12.reuse, 0x4, R5 ;  /* 0x000000040c077824 */ /* 0x040fe200078e0205 */
[----:B------:R-:W-:Y:S01]  /*0420*/  SGXT.U32 R13, R13, 0x6 ;  /* 0x000000060d0d781a */ /* 0x000fe20000000000 */
[C---:B------:R-:W-:Y:S02]  /*0430*/  IMAD R10, R12.reuse, 0x4, R15 ;  /* 0x000000040c0a7824 */ /* 0x040fe400078e020f */
[C---:B------:R-:W-:Y:S01]  /*0440*/  IMAD R6, R12.reuse, 0x4, R19 ;  /* 0x000000040c067824 */ /* 0x040fe200078e0213 */
[----:B------:R-:W-:Y:S01]  /*0450*/  LOP3.LUT R4, R13, 0x40, RZ, 0xfc, !PT ;  /* 0x000000400d047812 */ /* 0x000fe200078efcff */
[----:B------:R-:W-:Y:S01]  /*0460*/  IMAD R17, R12, 0x4, R17 ;  /* 0x000000040c117824 */ /* 0x000fe200078e0211 */
[----:B------:R-:W-:Y:S01]  /*0470*/  LEA R12, R11, UR4, 0x3 ;  /* 0x000000040b0c7c11 */ /* 0x000fe2000f8e18ff */
[----:B------:R-:W-:Y:S01]  /*0480*/  LDS R7, [R7] ;  /* 0x0000000007077984 */ /* 0x000fe20000000800 */
[C---:B------:R-:W-:Y:S02]  /*0490*/  LOP3.LUT R5, R13.reuse, 0x80, RZ, 0xfc, !PT ;  /* 0x000000800d057812 */ /* 0x040fe400078efcff */
[----:B------:R-:W-:Y:S01]  /*04a0*/  LEA R14, R13, UR4, 0x3 ;  /* 0x000000040d0e7c11 */ /* 0x000fe2000f8e18ff */
[----:B------:R-:W-:Y:S01]  /*04b0*/  LDS R10, [R10+0x200] ;  /* 0x000200000a0a7984 */ /* 0x000fe20000000800 */
[----:B------:R-:W-:-:S02]  /*04c0*/  LEA R16, R4, UR4, 0x3 ;  /* 0x0000000404107c11 */ /* 0x000fc4000f8e18ff */
[----:B------:R-:W-:Y:S01]  /*04d0*/  LEA R18, R5, UR4, 0x3 ;  /* 0x0000000405127c11 */ /* 0x000fe2000f8e18ff */
[----:B------:R-:W-:Y:S01]  /*04e0*/  LDS R11, [R17+0x400] ;  /* 0x00040000110b7984 */ /* 0x000fe20000000800 */
[----:B------:R-:W-:-:S03]  /*04f0*/  LOP3.LUT R4, R13, 0xc0, RZ, 0xfc, !PT ;  /* 0x000000c00d047812 */ /* 0x000fc600078efcff */
[----:B------:R-:W-:Y:S01]  /*0500*/  LDS R6, [R6+0x600] ;  /* 0x0006000006067984 */ /* 0x000fe20000000800 */
[----:B------:R-:W-:Y:S02]  /*0510*/  LEA R15, R4, UR4, 0x3 ;  /* 0x00000004040f7c11 */ /* 0x000fe4000f8e18ff */
[----:B------:R-:W1:Y:S08]  /*0520*/  LDC.64 R4, c[0x0][0x220] ;  /* 0x00008800ff047b82 */ /* 0x000e700000000a00 */
[----:B------:R-:W-:Y:S06]  /*0530*/  BAR.SYNC.DEFER_BLOCKING 0x0 ;  /* 0x0000000000007b1d */ /* 0x000fec0000010000 */
[----:B-----5:R-:W-:Y:S04]  /*0540*/  STS [R12], R8 ;  /* 0x000000080c007388 */ /* 0x020fe80000000800 */
[----:B------:R2:W-:Y:S01]  /*0550*/  STS [R12+0x8], R9 ;  /* 0x000008090c007388 */ /* 0x0005e20000000800 */
[----:B------:R-:W-:Y:S01]  /*0560*/  BAR.SYNC.DEFER_BLOCKING 0x0 ;  /* 0x0000000000007b1d */ /* 0x000fe20000010000 */
[----:B--2---:R-:W-:Y:S01]  /*0570*/  LOP3.LUT R9, R3, 0x1, R2, 0xf8, !PT ;  /* 0x0000000103097812 */ /* 0x004fe200078ef802 */
[----:B------:R-:W-:Y:S01]  /*0580*/  IMAD.SHL.U32 R2, R0, 0x100, RZ ;  /* 0x0000010000027824 */ /* 0x000fe200078e00ff */
[----:B------:R-:W-:-:S02]  /*0590*/  PRMT R0, R13, 0x6540, R0 ;  /* 0x000065400d007816 */ /* 0x000fc40000000000 */
[----:B------:R-:W-:Y:S02]  /*05a0*/  ISETP.GE.AND P0, PT, R9, 0xe1, PT ;  /* 0x000000e10900780c */ /* 0x000fe40003f06270 */
[----:B------:R-:W-:Y:S02]  /*05b0*/  LOP3.LUT R3, R2, 0x40, R13, 0xfe, !PT ;  /* 0x0000004002037812 */ /* 0x000fe400078efe0d */
[----:B------:R-:W-:Y:S02]  /*05c0*/  LOP3.LUT R8, R2, 0x80, R13, 0xfe, !PT ;  /* 0x0000008002087812 */ /* 0x000fe400078efe0d */
[----:B------:R-:W-:Y:S01]  /*05d0*/  LOP3.LUT R2, R2, 0xc0, R13, 0xfe, !PT ;  /* 0x000000c002027812 */ /* 0x000fe200078efe0d */
[C-C-:B------:R-:W-:Y:S01]  /*05e0*/  IMAD R13, R0.reuse, 0xe1, R9.reuse ;  /* 0x000000e1000d7824 */ /* 0x140fe200078e0209 */
[----:B------:R-:W-:Y:S01]  /*05f0*/  ISETP.LT.AND P3, PT, R0, 0x100, !P0 ;  /* 0x000001000000780c */ /* 0x000fe20004761270 */
[C-C-:B------:R-:W-:Y:S01]  /*0600*/  IMAD R17, R3.reuse, 0xe1, R9.reuse ;  /* 0x000000e103117824 */ /* 0x140fe200078e0209 */
[----:B------:R-:W-:Y:S01]  /*0610*/  ISETP.LT.AND P2, PT, R3, 0x100, !P0 ;  /* 0x000001000300780c */ /* 0x000fe20004741270 */
[C-C-:B------:R-:W-:Y:S01]  /*0620*/  IMAD R21, R8.reuse, 0xe1, R9.reuse ;  /* 0x000000e108157824 */ /* 0x140fe200078e0209 */
[----:B------:R-:W-:Y:S01]  /*0630*/  ISETP.LT.AND P1, PT, R8, 0x100, !P0 ;  /* 0x000001000800780c */ /* 0x000fe20004721270 */
[C---:B------:R-:W-:Y:S01]  /*0640*/  IMAD R23, R2.reuse, 0xe1, R9 ;  /* 0x000000e102177824 */ /* 0x040fe200078e0209 */
[----:B------:R-:W2:Y:S01]  /*0650*/  LDS R14, [R14] ;  /* 0x000000000e0e7984 */ /* 0x000ea20000000800 */
[----:B------:R-:W-:Y:S01]  /*0660*/  ISETP.LT.AND P0, PT, R2, 0x100, !P0 ;  /* 0x000001000200780c */ /* 0x000fe20004701270 */
[----:B-1----:R-:W-:-:S02]  /*0670*/  IMAD.WIDE R2, R13, 0x4, R4 ;  /* 0x000000040d027825 */ /* 0x002fc400078e0204 */
[----:B------:R-:W1:Y:S02]  /*0680*/  LDS R19, [R16] ;  /* 0x0000000010137984 */ /* 0x000e640000000800 */
[----:B------:R-:W-:Y:S02]  /*0690*/  IMAD.WIDE R8, R17, 0x4, R4 ;  /* 0x0000000411087825 */ /* 0x000fe400078e0204 */
[----:B------:R-:W3:Y:S04]  /*06a0*/  LDS R18, [R18] ;  /* 0x0000000012127984 */ /* 0x000ee80000000800 */
[----:B------:R-:W4:Y:S01]  /*06b0*/  LDS R15, [R15] ;  /* 0x000000000f0f7984 */ /* 0x000f220000000800 */
[C---:B--2---:R-:W-:Y:S01]  /*06c0*/  FSETP.GEU.AND P5, PT, R7.reuse, -R14, PT ;  /* 0x8000000e0700720b */ /* 0x044fe20003fae000 */
[----:B------:R-:W-:Y:S01]  /*06d0*/  FADD R7, R7, R14 ;  /* 0x0000000e07077221 */ /* 0x000fe20000000000 */
[C---:B-1----:R-:W-:Y:S01]  /*06e0*/  FSETP.GEU.AND P6, PT, R10.reuse, -R19, PT ;  /* 0x800000130a00720b */ /* 0x042fe20003fce000 */
[----:B------:R-:W-:-:S03]  /*06f0*/  FADD R19, R10, R19 ;  /* 0x000000130a137221 */ /* 0x000fc60000000000 */
[----:B------:R-:W-:Y:S02]  /*0700*/  FSEL R7, R7, RZ, P5 ;  /* 0x000000ff07077208 */ /* 0x000fe40002800000 */
[C---:B---3--:R-:W-:Y:S01]  /*0710*/  FSETP.GEU.AND P4, PT, R11.reuse, -R18, PT ;  /* 0x800000120b00720b */ /* 0x048fe20003f8e000 */
[----:B------:R-:W-:Y:S01]  /*0720*/  FADD R18, R11, R18 ;  /* 0x000000120b127221 */ /* 0x000fe20000000000 */
[----:B------:R-:W-:Y:S01]  /*0730*/  FSEL R19, R19, RZ, P6 ;  /* 0x000000ff13137208 */ /* 0x000fe20003000000 */
[----:B------:R-:W-:Y:S01]  /*0740*/  IMAD.WIDE R10, R21, 0x4, R4 ;  /* 0x00000004150a7825 */ /* 0x000fe200078e0204 */
[----:B----4-:R-:W-:-:S03]  /*0750*/  FSETP.GEU.AND P5, PT, R6, -R15, PT ;  /* 0x8000000f0600720b */ /* 0x010fc60003fae000 */
[----:B------:R-:W-:Y:S01]  /*0760*/  FADD R6, R6, R15 ;  /* 0x0000000f06067221 */ /* 0x000fe20000000000 */
[----:B------:R-:W-:Y:S01]  /*0770*/  FSEL R13, R18, RZ, P4 ;  /* 0x000000ff120d7208 */ /* 0x000fe20002000000 */
[----:B------:R1:W-:Y:S01]  /*0780*/  @P3 STG.E desc[UR6][R2.64], R7 ;  /* 0x0000000702003986 */ /* 0x0003e2000c101906 */
[----:B------:R-:W-:Y:S02]  /*0790*/  IMAD.WIDE R4, R23, 0x4, R4 ;  /* 0x0000000417047825 */ /* 0x000fe400078e0204 */
[----:B------:R-:W-:Y:S01]  /*07a0*/  FSEL R15, R6, RZ, P5 ;  /* 0x000000ff060f7208 */ /* 0x000fe20002800000 */
[----:B------:R1:W-:Y:S04]  /*07b0*/  @P2 STG.E desc[UR6][R8.64], R19 ;  /* 0x0000001308002986 */ /* 0x0003e8000c101906 */
[----:B------:R1:W-:Y:S01]  /*07c0*/  @P1 STG.E desc[UR6][R10.64], R13 ;  /* 0x0000000d0a001986 */ /* 0x0003e2000c101906 */
[----:B------:R-:W-:Y:S05]  /*07d0*/  @!P0 EXIT ;  /* 0x000000000000894d */ /* 0x000fea0003800000 */
[----:B------:R-:W-:Y:S01]  /*07e0*/  STG.E desc[UR6][R4.64], R15 ;  /* 0x0000000f04007986 */ /* 0x000fe2000c101906 */
[----:B------:R-:W-:Y:S05]  /*07f0*/  EXIT ;  /* 0x000000000000794d */ /* 0x000fea0003800000 */
.L_x_0:
[----:B------:R-:W-:-:S00]  /*0800*/  BRA `(.L_x_0) ;  /* 0xfffffffc00fc7947 */ /* 0x000fc0000383ffff */
[----:B------:R-:W-:-:S00]  /*0810*/  NOP ;  /* 0x0000000000007918 */ /* 0x000fc00000000000 */
        /* <DEDUP_REMOVED lines=14> */
.L_x_1:


//--------------------- .nv.shared.triton_poi_fused_convolution_relu_6 --------------------------
	.section	.nv.shared.triton_poi_fused_convolution_relu_6,"aw",@nobits
	.sectionflags	@""
	.align	16
	.zero		1024


//--------------------- .nv.constant0.triton_poi_fused_convolution_relu_6 --------------------------
	.section	.nv.constant0.triton_poi_fused_convolution_relu_6,"a",@progbits
	.sectionflags	@""
	.align	4
.nv.constant0.triton_poi_fused_convolution_relu_6:
	.zero		560
